//
// Generated by NVIDIA NVVM Compiler
//
// Compiler Build ID: CL-36424714
// Cuda compilation tools, release 13.0, V13.0.88
// Based on NVVM 20.0.0
//

.version 9.0
.target sm_100
.address_size 64

	// .globl	_Z18q4v2_recons_kernelPKjP6__halfPKS1_S0_iii

.visible .entry _Z18q4v2_recons_kernelPKjP6__halfPKS1_S0_iii(
	.param .u64 .ptr .align 1 _Z18q4v2_recons_kernelPKjP6__halfPKS1_S0_iii_param_0,
	.param .u64 .ptr .align 1 _Z18q4v2_recons_kernelPKjP6__halfPKS1_S0_iii_param_1,
	.param .u64 .ptr .align 1 _Z18q4v2_recons_kernelPKjP6__halfPKS1_S0_iii_param_2,
	.param .u64 .ptr .align 1 _Z18q4v2_recons_kernelPKjP6__halfPKS1_S0_iii_param_3,
	.param .u32 _Z18q4v2_recons_kernelPKjP6__halfPKS1_S0_iii_param_4,
	.param .u32 _Z18q4v2_recons_kernelPKjP6__halfPKS1_S0_iii_param_5,
	.param .u32 _Z18q4v2_recons_kernelPKjP6__halfPKS1_S0_iii_param_6
)
{
	.reg .b16 	%rs<33>;
	.reg .b32 	%r<107>;
	.reg .b64 	%rd<35>;

	ld.param.u64 	%rd1, [_Z18q4v2_recons_kernelPKjP6__halfPKS1_S0_iii_param_0];
	ld.param.u64 	%rd2, [_Z18q4v2_recons_kernelPKjP6__halfPKS1_S0_iii_param_1];
	ld.param.u64 	%rd3, [_Z18q4v2_recons_kernelPKjP6__halfPKS1_S0_iii_param_2];
	ld.param.u64 	%rd4, [_Z18q4v2_recons_kernelPKjP6__halfPKS1_S0_iii_param_3];
	ld.param.u32 	%r49, [_Z18q4v2_recons_kernelPKjP6__halfPKS1_S0_iii_param_5];
	ld.param.u32 	%r50, [_Z18q4v2_recons_kernelPKjP6__halfPKS1_S0_iii_param_6];
	mov.u32 	%r51, %ctaid.x;
	shl.b32 	%r52, %r51, 6;
	mov.u32 	%r53, %tid.x;
	add.s32 	%r54, %r52, %r53;
	mov.u32 	%r55, %ctaid.y;
	shl.b32 	%r56, %r55, 2;
	mov.u32 	%r57, %tid.y;
	add.s32 	%r58, %r56, %r57;
	shr.s32 	%r59, %r49, 1;
	shr.s32 	%r60, %r50, 3;
	div.s32 	%r61, %r58, %r60;
	shr.s32 	%r62, %r54, 3;
	shr.s32 	%r63, %r49, 4;
	mul.lo.s32 	%r64, %r59, %r58;
	add.s32 	%r65, %r64, %r54;
	mad.lo.s32 	%r66, %r61, %r59, %r54;
	mad.lo.s32 	%r67, %r61, %r63, %r62;
	shl.b32 	%r68, %r64, 3;
	add.s32 	%r69, %r68, %r54;
	shl.b32 	%r70, %r53, 3;
	and.b32  	%r71, %r70, 56;
	cvta.to.global.u64 	%rd5, %rd3;
	cvta.to.global.u64 	%rd6, %rd4;
	cvta.to.global.u64 	%rd7, %rd1;
	cvta.to.global.u64 	%rd8, %rd2;
	mul.wide.s32 	%rd9, %r66, 4;
	add.s64 	%rd10, %rd5, %rd9;
	ld.global.u32 	%r27, [%rd10];
	mul.wide.s32 	%rd11, %r67, 8;
	add.s64 	%rd12, %rd6, %rd11;
	ld.global.u64 	%rd13, [%rd12];
	shr.u64 	%rd14, %rd13, %r71;
	cvt.u32.u64 	%r72, %rd14;
	and.b32  	%r73, %r72, 255;
	add.s32 	%r74, %r73, 17;
	and.b32  	%r75, %r74, 15;
	shr.u32 	%r76, %r74, 4;
	mul.wide.s32 	%rd15, %r65, 8;
	add.s64 	%rd16, %rd7, %rd15;
	ld.global.u64 	%rd17, [%rd16];
	cvt.u32.u64 	%r77, %rd17;
	and.b32  	%r78, %r77, 15;
	sub.s32 	%r1, %r78, %r75;
	// begin inline asm
	cvt.rn.f16.s32 %rs1, %r1;
	// end inline asm
	{ .reg .b32 tmp; mov.b64 {tmp, %r79}, %rd17; }
	and.b32  	%r80, %r79, 15;
	sub.s32 	%r2, %r80, %r76;
	// begin inline asm
	cvt.rn.f16.s32 %rs2, %r2;
	// end inline asm
	// begin inline asm
	{  mov.b32 %r3, {%rs1,%rs2};}

	// end inline asm
	shr.u32 	%r81, %r77, 4;
	and.b32  	%r82, %r81, 15;
	sub.s32 	%r4, %r82, %r75;
	// begin inline asm
	cvt.rn.f16.s32 %rs5, %r4;
	// end inline asm
	shr.u64 	%rd18, %rd17, 36;
	cvt.u32.u64 	%r83, %rd18;
	and.b32  	%r84, %r83, 15;
	sub.s32 	%r5, %r84, %r76;
	// begin inline asm
	cvt.rn.f16.s32 %rs6, %r5;
	// end inline asm
	// begin inline asm
	{  mov.b32 %r6, {%rs5,%rs6};}

	// end inline asm
	shr.u32 	%r85, %r77, 8;
	and.b32  	%r86, %r85, 15;
	sub.s32 	%r7, %r86, %r75;
	// begin inline asm
	cvt.rn.f16.s32 %rs9, %r7;
	// end inline asm
	shr.u64 	%rd19, %rd17, 40;
	cvt.u32.u64 	%r87, %rd19;
	and.b32  	%r88, %r87, 15;
	sub.s32 	%r8, %r88, %r76;
	// begin inline asm
	cvt.rn.f16.s32 %rs10, %r8;
	// end inline asm
	// begin inline asm
	{  mov.b32 %r9, {%rs9,%rs10};}

	// end inline asm
	shr.u32 	%r89, %r77, 12;
	and.b32  	%r90, %r89, 15;
	sub.s32 	%r10, %r90, %r75;
	// begin inline asm
	cvt.rn.f16.s32 %rs13, %r10;
	// end inline asm
	shr.u64 	%rd20, %rd17, 44;
	cvt.u32.u64 	%r91, %rd20;
	and.b32  	%r92, %r91, 15;
	sub.s32 	%r11, %r92, %r76;
	// begin inline asm
	cvt.rn.f16.s32 %rs14, %r11;
	// end inline asm
	// begin inline asm
	{  mov.b32 %r12, {%rs13,%rs14};}

	// end inline asm
	shr.u32 	%r93, %r77, 16;
	and.b32  	%r94, %r93, 15;
	sub.s32 	%r13, %r94, %r75;
	// begin inline asm
	cvt.rn.f16.s32 %rs17, %r13;
	// end inline asm
	shr.u64 	%rd21, %rd17, 48;
	cvt.u32.u64 	%r95, %rd21;
	and.b32  	%r96, %r95, 15;
	sub.s32 	%r14, %r96, %r76;
	// begin inline asm
	cvt.rn.f16.s32 %rs18, %r14;
	// end inline asm
	// begin inline asm
	{  mov.b32 %r15, {%rs17,%rs18};}

	// end inline asm
	shr.u32 	%r97, %r77, 20;
	and.b32  	%r98, %r97, 15;
	sub.s32 	%r16, %r98, %r75;
	// begin inline asm
	cvt.rn.f16.s32 %rs21, %r16;
	// end inline asm
	shr.u64 	%rd22, %rd17, 52;
	cvt.u32.u64 	%r99, %rd22;
	and.b32  	%r100, %r99, 15;
	sub.s32 	%r17, %r100, %r76;
	// begin inline asm
	cvt.rn.f16.s32 %rs22, %r17;
	// end inline asm
	// begin inline asm
	{  mov.b32 %r18, {%rs21,%rs22};}

	// end inline asm
	shr.u32 	%r101, %r77, 24;
	and.b32  	%r102, %r101, 15;
	sub.s32 	%r19, %r102, %r75;
	// begin inline asm
	cvt.rn.f16.s32 %rs25, %r19;
	// end inline asm
	shr.u64 	%rd23, %rd17, 56;
	cvt.u32.u64 	%r103, %rd23;
	and.b32  	%r104, %r103, 15;
	sub.s32 	%r20, %r104, %r76;
	// begin inline asm
	cvt.rn.f16.s32 %rs26, %r20;
	// end inline asm
	// begin inline asm
	{  mov.b32 %r21, {%rs25,%rs26};}

	// end inline asm
	shr.u32 	%r105, %r77, 28;
	sub.s32 	%r22, %r105, %r75;
	// begin inline asm
	cvt.rn.f16.s32 %rs29, %r22;
	// end inline asm
	shr.u64 	%rd24, %rd17, 60;
	cvt.u32.u64 	%r106, %rd24;
	sub.s32 	%r23, %r106, %r76;
	// begin inline asm
	cvt.rn.f16.s32 %rs30, %r23;
	// end inline asm
	// begin inline asm
	{  mov.b32 %r24, {%rs29,%rs30};}

	// end inline asm
	// begin inline asm
	{mul.f16x2 %r25,%r3,%r27;
}
	// end inline asm
	mul.wide.s32 	%rd25, %r69, 4;
	add.s64 	%rd26, %rd8, %rd25;
	st.global.u32 	[%rd26], %r25;
	// begin inline asm
	{mul.f16x2 %r28,%r6,%r27;
}
	// end inline asm
	mul.wide.s32 	%rd27, %r59, 4;
	add.s64 	%rd28, %rd26, %rd27;
	st.global.u32 	[%rd28], %r28;
	// begin inline asm
	{mul.f16x2 %r31,%r9,%r27;
}
	// end inline asm
	add.s64 	%rd29, %rd28, %rd27;
	st.global.u32 	[%rd29], %r31;
	// begin inline asm
	{mul.f16x2 %r34,%r12,%r27;
}
	// end inline asm
	add.s64 	%rd30, %rd29, %rd27;
	st.global.u32 	[%rd30], %r34;
	// begin inline asm
	{mul.f16x2 %r37,%r15,%r27;
}
	// end inline asm
	add.s64 	%rd31, %rd30, %rd27;
	st.global.u32 	[%rd31], %r37;
	// begin inline asm
	{mul.f16x2 %r40,%r18,%r27;
}
	// end inline asm
	add.s64 	%rd32, %rd31, %rd27;
	st.global.u32 	[%rd32], %r40;
	// begin inline asm
	{mul.f16x2 %r43,%r21,%r27;
}
	// end inline asm
	add.s64 	%rd33, %rd32, %rd27;
	st.global.u32 	[%rd33], %r43;
	// begin inline asm
	{mul.f16x2 %r46,%r24,%r27;
}
	// end inline asm
	add.s64 	%rd34, %rd33, %rd27;
	st.global.u32 	[%rd34], %r46;
	ret;

}


// ===== COMPILED SASS (sm_100) =====

	.target	sm_100

	.elftype	@"ET_EXEC"


//--------------------- .note.nv.tkinfo           --------------------------
	.section	.note.nv.tkinfo,"",@"SHT_NOTE"
	.sectionflags	@"SHF_NOTE_NV_TKINFO"
	.tkinfo
        /*0018*/ 	.word	0x00000002
        /*0030*/ 	.string	""
        /*0030*/ 	.string	"ptxas"
        /*0030*/ 	.string	"Cuda compilation tools, release 13.0, V13.0.88"
        /*0030*/ 	.string	"Build cuda_13.0.r13.0/compiler.36424714_0"
        /*0030*/ 	.string	"-arch sm_100 -m 64 "



//--------------------- .note.nv.cuinfo           --------------------------
	.section	.note.nv.cuinfo,"",@"SHT_NOTE"
	.sectionflags	@"SHF_NOTE_NV_CUINFO"
        /*0018*/ 	.short	0x0002
        /*001a*/ 	.short	0x0064
        /*001c*/ 	.short	0x0082
	.zero		2


//--------------------- .nv.info                  --------------------------
	.section	.nv.info,"",@"SHT_CUDA_INFO"
	.align	4


	//----- nvinfo : EIATTR_REGCOUNT
	.align		4
        /*0000*/ 	.byte	0x04, 0x2f
        /*0002*/ 	.short	(.L_1 - .L_0)
	.align		4
.L_0:
        /*0004*/ 	.word	index@(_Z18q4v2_recons_kernelPKjP6__halfPKS1_S0_iii)
        /*0008*/ 	.word	0x00000020


	//----- nvinfo : EIATTR_FRAME_SIZE
	.align		4
.L_1:
        /*000c*/ 	.byte	0x04, 0x11
        /*000e*/ 	.short	(.L_3 - .L_2)
	.align		4
.L_2:
        /*0010*/ 	.word	index@(_Z18q4v2_recons_kernelPKjP6__halfPKS1_S0_iii)
        /*0014*/ 	.word	0x00000000


	//----- nvinfo : EIATTR_MIN_STACK_SIZE
	.align		4
.L_3:
        /*0018*/ 	.byte	0x04, 0x12
        /*001a*/ 	.short	(.L_5 - .L_4)
	.align		4
.L_4:
        /*001c*/ 	.word	index@(_Z18q4v2_recons_kernelPKjP6__halfPKS1_S0_iii)
        /*0020*/ 	.word	0x00000000
.L_5:


//--------------------- .nv.compat                --------------------------
	.section	.nv.compat,"",@"SHT_CUDA_COMPAT_INFO"
	.align	4
        /*0000*/ 	.byte	0x02, 0x09, 0x00, 0x00, 0x02, 0x02, 0x01, 0x00, 0x02, 0x05, 0x05, 0x00, 0x03, 0x07, 0x01, 0x01
        /*0010*/ 	.byte	0x02, 0x03, 0x00, 0x00, 0x02, 0x06, 0x01, 0x00, 0x04, 0x0b, 0x08, 0x00, 0x09, 0x00, 0x00, 0x00
        /*0020*/ 	.byte	0x00, 0x00, 0x00, 0x00


//--------------------- .nv.info._Z18q4v2_recons_kernelPKjP6__halfPKS1_S0_iii --------------------------
	.section	.nv.info._Z18q4v2_recons_kernelPKjP6__halfPKS1_S0_iii,"",@"SHT_CUDA_INFO"
	.sectionflags	@""
	.align	4


	//----- nvinfo : EIATTR_CUDA_API_VERSION
	.align		4
        /*0000*/ 	.byte	0x04, 0x37
        /*0002*/ 	.short	(.L_7 - .L_6)
.L_6:
        /*0004*/ 	.word	0x00000082


	//----- nvinfo : EIATTR_KPARAM_INFO
	.align		4
.L_7:
        /*0008*/ 	.byte	0x04, 0x17
        /*000a*/ 	.short	(.L_9 - .L_8)
.L_8:
        /*000c*/ 	.word	0x00000000
        /*0010*/ 	.short	0x0006
        /*0012*/ 	.short	0x0028
        /*0014*/ 	.byte	0x00, 0xf0, 0x11, 0x00


	//----- nvinfo : EIATTR_KPARAM_INFO
	.align		4
.L_9:
        /*0018*/ 	.byte	0x04, 0x17
        /*001a*/ 	.short	(.L_11 - .L_10)
.L_10:
        /*001c*/ 	.word	0x00000000
        /*0020*/ 	.short	0x0005
        /*0022*/ 	.short	0x0024
        /*0024*/ 	.byte	0x00, 0xf0, 0x11, 0x00


	//----- nvinfo : EIATTR_KPARAM_INFO
	.align		4
.L_11:
        /*0028*/ 	.byte	0x04, 0x17
        /*002a*/ 	.short	(.L_13 - .L_12)
.L_12:
        /*002c*/ 	.word	0x00000000
        /*0030*/ 	.short	0x0004
        /*0032*/ 	.short	0x0020
        /*0034*/ 	.byte	0x00, 0xf0, 0x11, 0x00


	//----- nvinfo : EIATTR_KPARAM_INFO
	.align		4
.L_13:
        /*0038*/ 	.byte	0x04, 0x17
        /*003a*/ 	.short	(.L_15 - .L_14)
.L_14:
        /*003c*/ 	.word	0x00000000
        /*0040*/ 	.short	0x0003
        /*0042*/ 	.short	0x0018
        /*0044*/ 	.byte	0x00, 0xf5, 0x21, 0x00


	//----- nvinfo : EIATTR_KPARAM_INFO
	.align		4
.L_15:
        /*0048*/ 	.byte	0x04, 0x17
        /*004a*/ 	.short	(.L_17 - .L_16)
.L_16:
        /*004c*/ 	.word	0x00000000
        /*0050*/ 	.short	0x0002
        /*0052*/ 	.short	0x0010
        /*0054*/ 	.byte	0x00, 0xf5, 0x21, 0x00


	//----- nvinfo : EIATTR_KPARAM_INFO
	.align		4
.L_17:
        /*0058*/ 	.byte	0x04, 0x17
        /*005a*/ 	.short	(.L_19 - .L_18)
.L_18:
        /*005c*/ 	.word	0x00000000
        /*0060*/ 	.short	0x0001
        /*0062*/ 	.short	0x0008
        /*0064*/ 	.byte	0x00, 0xf5, 0x21, 0x00


	//----- nvinfo : EIATTR_KPARAM_INFO
	.align		4
.L_19:
        /*0068*/ 	.byte	0x04, 0x17
        /*006a*/ 	.short	(.L_21 - .L_20)
.L_20:
        /*006c*/ 	.word	0x00000000
        /*0070*/ 	.short	0x0000
        /*0072*/ 	.short	0x0000
        /*0074*/ 	.byte	0x00, 0xf5, 0x21, 0x00


	//----- nvinfo : EIATTR_SPARSE_MMA_MASK
	.align		4
.L_21:
        /*0078*/ 	.byte	0x03, 0x50
        /*007a*/ 	.short	0x0000


	//----- nvinfo : EIATTR_MAXREG_COUNT
	.align		4
        /*007c*/ 	.byte	0x03, 0x1b
        /*007e*/ 	.short	0x00ff


	//----- nvinfo : EIATTR_MERCURY_ISA_VERSION
	.align		4
        /*0080*/ 	.byte	0x03, 0x5f
        /*0082*/ 	.short	0x0101


	//----- nvinfo : EIATTR_VRC_CTA_INIT_COUNT
	.align		4
        /*0084*/ 	.byte	0x02, 0x4a
	.zero		1
	.zero		1


	//----- nvinfo : EIATTR_EXIT_INSTR_OFFSETS
	.align		4
        /*0088*/ 	.byte	0x04, 0x1c
        /*008a*/ 	.short	(.L_23 - .L_22)


	//   ....[0]....
.L_22:
        /*008c*/ 	.word	0x00000980


	//----- nvinfo : EIATTR_CBANK_PARAM_SIZE
	.align		4
.L_23:
        /*0090*/ 	.byte	0x03, 0x19
        /*0092*/ 	.short	0x002c


	//----- nvinfo : EIATTR_PARAM_CBANK
	.align		4
        /*0094*/ 	.byte	0x04, 0x0a
        /*0096*/ 	.short	(.L_25 - .L_24)
	.align		4
.L_24:
        /*0098*/ 	.word	index@(.nv.constant0._Z18q4v2_recons_kernelPKjP6__halfPKS1_S0_iii)
        /*009c*/ 	.short	0x0380
        /*009e*/ 	.short	0x002c


	//----- nvinfo : EIATTR_SW_WAR
	.align		4
.L_25:
        /*00a0*/ 	.byte	0x04, 0x36
        /*00a2*/ 	.short	(.L_27 - .L_26)
.L_26:
        /*00a4*/ 	.word	0x00000008
.L_27:


//--------------------- .nv.callgraph             --------------------------
	.section	.nv.callgraph,"",@"SHT_CUDA_CALLGRAPH"
	.align	4
	.sectionentsize	8
	.align		4
        /*0000*/ 	.word	0x00000000
	.align		4
        /*0004*/ 	.word	0xffffffff
	.align		4
        /*0008*/ 	.word	0x00000000
	.align		4
        /*000c*/ 	.word	0xfffffffe
	.align		4
        /*0010*/ 	.word	0x00000000
	.align		4
        /*0014*/ 	.word	0xfffffffd
	.align		4
        /*0018*/ 	.word	0x00000000
	.align		4
        /*001c*/ 	.word	0xfffffffc


//--------------------- .text._Z18q4v2_recons_kernelPKjP6__halfPKS1_S0_iii --------------------------
	.section	.text._Z18q4v2_recons_kernelPKjP6__halfPKS1_S0_iii,"ax",@progbits
	.align	128
        .global         _Z18q4v2_recons_kernelPKjP6__halfPKS1_S0_iii
        .type           _Z18q4v2_recons_kernelPKjP6__halfPKS1_S0_iii,@function
        .size           _Z18q4v2_recons_kernelPKjP6__halfPKS1_S0_iii,(.L_x_1 - _Z18q4v2_recons_kernelPKjP6__halfPKS1_S0_iii)
        .other          _Z18q4v2_recons_kernelPKjP6__halfPKS1_S0_iii,@"STO_CUDA_ENTRY STV_DEFAULT"
_Z18q4v2_recons_kernelPKjP6__halfPKS1_S0_iii:
.text._Z18q4v2_recons_kernelPKjP6__halfPKS1_S0_iii:
[----:B------:R-:W-:Y:S08]  /*0000*/  LDC R1, c[0x0][0x37c] ;  /* 0x0000df00ff017b82 */ /* 0x000ff00000000800 */
[----:B------:R-:W0:Y:S01]  /*0010*/  LDC R3, c[0x0][0x3a8] ;  /* 0x0000ea00ff037b82 */ /* 0x000e220000000800 */
[----:B------:R-:W1:Y:S01]  /*0020*/  S2R R0, SR_CTAID.Y ;  /* 0x0000000000007919 */ /* 0x000e620000002600 */
[----:B------:R-:W2:Y:S01]  /*0030*/  LDCU.64 UR4, c[0x0][0x358] ;  /* 0x00006b00ff0477ac */ /* 0x000ea20008000a00 */
[----:B------:R-:W1:Y:S05]  /*0040*/  S2R R7, SR_TID.Y ;  /* 0x0000000000077919 */ /* 0x000e6a0000002200 */
[----:B------:R-:W3:Y:S08]  /*0050*/  LDC R13, c[0x0][0x3a4] ;  /* 0x0000e900ff0d7b82 */ /* 0x000ef00000000800 */
[----:B------:R-:W4:Y:S01]  /*0060*/  LDC.64 R10, c[0x0][0x390] ;  /* 0x0000e400ff0a7b82 */ /* 0x000f220000000a00 */
[----:B0-----:R-:W-:-:S04]  /*0070*/  SHF.R.S32.HI R3, RZ, 0x3, R3 ;  /* 0x00000003ff037819 */ /* 0x001fc80000011403 */
[----:B------:R-:W-:-:S04]  /*0080*/  IABS R9, R3 ;  /* 0x0000000300097213 */ /* 0x000fc80000000000 */
[----:B------:R-:W0:Y:S01]  /*0090*/  I2F.RP R2, R9 ;  /* 0x0000000900027306 */ /* 0x000e220000209400 */
[----:B-1----:R-:W-:-:S07]  /*00a0*/  IMAD R0, R0, 0x4, R7 ;  /* 0x0000000400007824 */ /* 0x002fce00078e0207 */
[----:B0-----:R-:W0:Y:S02]  /*00b0*/  MUFU.RCP R2, R2 ;  /* 0x0000000200027308 */ /* 0x001e240000001000 */
[----:B0-----:R-:W-:Y:S01]  /*00c0*/  VIADD R4, R2, 0xffffffe ;  /* 0x0ffffffe02047836 */ /* 0x001fe20000000000 */
[----:B------:R-:W-:-:S05]  /*00d0*/  IABS R2, R0 ;  /* 0x0000000000027213 */ /* 0x000fca0000000000 */
[----:B------:R0:W1:Y:S02]  /*00e0*/  F2I.FTZ.U32.TRUNC.NTZ R5, R4 ;  /* 0x0000000400057305 */ /* 0x000064000021f000 */
[----:B0-----:R-:W-:Y:S02]  /*00f0*/  IMAD.MOV.U32 R4, RZ, RZ, RZ ;  /* 0x000000ffff047224 */ /* 0x001fe400078e00ff */
[----:B-1----:R-:W-:-:S04]  /*0100*/  IMAD.MOV R6, RZ, RZ, -R5 ;  /* 0x000000ffff067224 */ /* 0x002fc800078e0a05 */
[----:B------:R-:W-:Y:S01]  /*0110*/  IMAD R7, R6, R9, RZ ;  /* 0x0000000906077224 */ /* 0x000fe200078e02ff */
[----:B------:R-:W-:-:S03]  /*0120*/  IABS R6, R3 ;  /* 0x0000000300067213 */ /* 0x000fc60000000000 */
[----:B------:R-:W-:Y:S02]  /*0130*/  IMAD.HI.U32 R5, R5, R7, R4 ;  /* 0x0000000705057227 */ /* 0x000fe400078e0004 */
[----:B------:R-:W0:Y:S02]  /*0140*/  S2R R7, SR_CTAID.X ;  /* 0x0000000000077919 */ /* 0x000e240000002500 */
[----:B------:R-:W-:Y:S02]  /*0150*/  IMAD.MOV R4, RZ, RZ, -R6 ;  /* 0x000000ffff047224 */ /* 0x000fe400078e0a06 */
[----:B------:R-:W-:-:S04]  /*0160*/  IMAD.HI.U32 R5, R5, R2, RZ ;  /* 0x0000000205057227 */ /* 0x000fc800078e00ff */
[----:B------:R-:W-:Y:S02]  /*0170*/  IMAD R4, R5, R4, R2 ;  /* 0x0000000405047224 */ /* 0x000fe400078e0202 */
[----:B------:R-:W0:Y:S03]  /*0180*/  S2R R2, SR_TID.X ;  /* 0x0000000000027919 */ /* 0x000e260000002100 */
[----:B------:R-:W-:-:S13]  /*0190*/  ISETP.GT.U32.AND P2, PT, R9, R4, PT ;  /* 0x000000040900720c */ /* 0x000fda0003f44070 */
[----:B------:R-:W-:Y:S02]  /*01a0*/  @!P2 IMAD.IADD R4, R4, 0x1, -R9 ;  /* 0x000000010404a824 */ /* 0x000fe400078e0a09 */
[----:B------:R-:W-:Y:S01]  /*01b0*/  @!P2 VIADD R5, R5, 0x1 ;  /* 0x000000010505a836 */ /* 0x000fe20000000000 */
[----:B------:R-:W-:Y:S02]  /*01c0*/  ISETP.NE.AND P2, PT, R3, RZ, PT ;  /* 0x000000ff0300720c */ /* 0x000fe40003f45270 */
[----:B------:R-:W-:Y:S02]  /*01d0*/  ISETP.GE.U32.AND P0, PT, R4, R9, PT ;  /* 0x000000090400720c */ /* 0x000fe40003f06070 */
[----:B------:R-:W-:Y:S01]  /*01e0*/  LOP3.LUT R4, R0, R3, RZ, 0x3c, !PT ;  /* 0x0000000300047212 */ /* 0x000fe200078e3cff */
[----:B------:R-:W1:Y:S03]  /*01f0*/  LDC.64 R8, c[0x0][0x398] ;  /* 0x0000e600ff087b82 */ /* 0x000e660000000a00 */
[----:B------:R-:W-:Y:S01]  /*0200*/  ISETP.GE.AND P1, PT, R4, RZ, PT ;  /* 0x000000ff0400720c */ /* 0x000fe20003f26270 */
[----:B0-----:R-:W-:-:S06]  /*0210*/  IMAD R4, R7, 0x40, R2 ;  /* 0x0000004007047824 */ /* 0x001fcc00078e0202 */
[----:B------:R-:W-:Y:S01]  /*0220*/  @P0 VIADD R5, R5, 0x1 ;  /* 0x0000000105050836 */ /* 0x000fe20000000000 */
[----:B------:R-:W0:Y:S03]  /*0230*/  LDC.64 R6, c[0x0][0x380] ;  /* 0x0000e000ff067b82 */ /* 0x000e260000000a00 */
[----:B------:R-:W-:Y:S01]  /*0240*/  IMAD.MOV.U32 R12, RZ, RZ, R5 ;  /* 0x000000ffff0c7224 */ /* 0x000fe200078e0005 */
[--C-:B---3--:R-:W-:Y:S02]  /*0250*/  SHF.R.S32.HI R5, RZ, 0x4, R13.reuse ;  /* 0x00000004ff057819 */ /* 0x108fe4000001140d */
[----:B------:R-:W-:Y:S01]  /*0260*/  SHF.R.S32.HI R13, RZ, 0x1, R13 ;  /* 0x00000001ff0d7819 */ /* 0x000fe2000001140d */
[----:B------:R-:W-:Y:S01]  /*0270*/  @!P1 IMAD.MOV R12, RZ, RZ, -R12 ;  /* 0x000000ffff0c9224 */ /* 0x000fe200078e0a0c */
[----:B------:R-:W-:Y:S02]  /*0280*/  @!P2 LOP3.LUT R12, RZ, R3, RZ, 0x33, !PT ;  /* 0x00000003ff0ca212 */ /* 0x000fe400078e33ff */
[----:B------:R-:W-:-:S05]  /*0290*/  SHF.R.S32.HI R3, RZ, 0x3, R4 ;  /* 0x00000003ff037819 */ /* 0x000fca0000011404 */
[----:B------:R-:W-:Y:S02]  /*02a0*/  IMAD R3, R12, R5, R3 ;  /* 0x000000050c037224 */ /* 0x000fe400078e0203 */
[----:B------:R-:W-:Y:S02]  /*02b0*/  IMAD R5, R0, R13, RZ ;  /* 0x0000000d00057224 */ /* 0x000fe400078e02ff */
[----:B-1----:R-:W-:-:S04]  /*02c0*/  IMAD.WIDE R8, R3, 0x8, R8 ;  /* 0x0000000803087825 */ /* 0x002fc800078e0208 */
[----:B------:R-:W-:Y:S02]  /*02d0*/  IMAD.IADD R3, R4, 0x1, R5 ;  /* 0x0000000104037824 */ /* 0x000fe400078e0205 */
[----:B--2---:R-:W2:Y:S02]  /*02e0*/  LDG.E.64 R8, desc[UR4][R8.64] ;  /* 0x0000000408087981 */ /* 0x004ea4000c1e1b00 */
[----:B0-----:R-:W-:-:S06]  /*02f0*/  IMAD.WIDE R6, R3, 0x8, R6 ;  /* 0x0000000803067825 */ /* 0x001fcc00078e0206 */
[----:B------:R-:W3:Y:S01]  /*0300*/  LDG.E.64 R6, desc[UR4][R6.64] ;  /* 0x0000000406067981 */ /* 0x000ee2000c1e1b00 */
[----:B------:R-:W-:-:S04]  /*0310*/  IMAD R3, R13, R12, R4 ;  /* 0x0000000c0d037224 */ /* 0x000fc800078e0204 */
[----:B----4-:R-:W-:-:S05]  /*0320*/  IMAD.WIDE R10, R3, 0x4, R10 ;  /* 0x00000004030a7825 */ /* 0x010fca00078e020a */
[----:B------:R3:W4:Y:S01]  /*0330*/  LDG.E R0, desc[UR4][R10.64] ;  /* 0x000000040a007981 */ /* 0x000722000c1e1900 */
[----:B------:R-:W-:Y:S02]  /*0340*/  IMAD.SHL.U32 R2, R2, 0x8, RZ ;  /* 0x0000000802027824 */ /* 0x000fe400078e00ff */
[----:B------:R-:W-:-:S03]  /*0350*/  IMAD R5, R5, 0x8, R4 ;  /* 0x0000000805057824 */ /* 0x000fc600078e0204 */
[----:B------:R-:W-:-:S04]  /*0360*/  LOP3.LUT R3, R2, 0x38, RZ, 0xc0, !PT ;  /* 0x0000003802037812 */ /* 0x000fc800078ec0ff */
[----:B--2---:R-:W-:-:S04]  /*0370*/  SHF.R.U64 R2, R8, R3, R9 ;  /* 0x0000000308027219 */ /* 0x004fc80000001209 */
[----:B------:R-:W-:Y:S02]  /*0380*/  LOP3.LUT R2, R2, 0xff, RZ, 0xc0, !PT ;  /* 0x000000ff02027812 */ /* 0x000fe400078ec0ff */
[----:B---3--:R-:W-:-:S03]  /*0390*/  SHF.R.U32.HI R10, RZ, 0x4, R7 ;  /* 0x00000004ff0a7819 */ /* 0x008fc60000011607 */
[----:B------:R-:W-:Y:S01]  /*03a0*/  VIADD R2, R2, 0x11 ;  /* 0x0000001102027836 */ /* 0x000fe20000000000 */
[----:B------:R-:W-:Y:S02]  /*03b0*/  SHF.R.U32.HI R3, RZ, 0x8, R6 ;  /* 0x00000008ff037819 */ /* 0x000fe40000011606 */
[----:B------:R-:W-:Y:S02]  /*03c0*/  LOP3.LUT R10, R10, 0xf, RZ, 0xc0, !PT ;  /* 0x0000000f0a0a7812 */ /* 0x000fe400078ec0ff */
[----:B------:R-:W-:Y:S02]  /*03d0*/  SHF.R.U32.HI R9, RZ, 0x4, R2 ;  /* 0x00000004ff097819 */ /* 0x000fe40000011602 */
[----:B------:R-:W-:Y:S02]  /*03e0*/  LOP3.LUT R21, R2, 0xf, RZ, 0xc0, !PT ;  /* 0x0000000f02157812 */ /* 0x000fe400078ec0ff */
[----:B------:R-:W-:Y:S01]  /*03f0*/  SHF.R.U32.HI R2, RZ, 0x4, R6 ;  /* 0x00000004ff027819 */ /* 0x000fe20000011606 */
[----:B------:R-:W-:Y:S01]  /*0400*/  IMAD.IADD R25, R10, 0x1, -R9 ;  /* 0x000000010a197824 */ /* 0x000fe200078e0a09 */
[----:B------:R-:W-:-:S02]  /*0410*/  LOP3.LUT R10, R3, 0xf, RZ, 0xc0, !PT ;  /* 0x0000000f030a7812 */ /* 0x000fc400078ec0ff */
[----:B------:R-:W-:Y:S02]  /*0420*/  LOP3.LUT R2, R2, 0xf, RZ, 0xc0, !PT ;  /* 0x0000000f02027812 */ /* 0x000fe400078ec0ff */
[----:B------:R-:W-:Y:S01]  /*0430*/  SHF.R.U32.HI R3, RZ, 0x8, R7 ;  /* 0x00000008ff037819 */ /* 0x000fe20000011607 */
[----:B------:R-:W-:Y:S01]  /*0440*/  IMAD.IADD R11, R10, 0x1, -R21 ;  /* 0x000000010a0b7824 */ /* 0x000fe200078e0a15 */
[----:B------:R-:W-:Y:S01]  /*0450*/  SHF.R.U32.HI R20, RZ, 0x10, R7 ;  /* 0x00000010ff147819 */ /* 0x000fe20000011607 */
[----:B------:R-:W-:Y:S01]  /*0460*/  IMAD.IADD R2, R2, 0x1, -R21 ;  /* 0x0000000102027824 */ /* 0x000fe200078e0a15 */
[----:B------:R-:W-:Y:S01]  /*0470*/  LOP3.LUT R10, R3, 0xf, RZ, 0xc0, !PT ;  /* 0x0000000f030a7812 */ /* 0x000fe200078ec0ff */
[----:B------:R-:W-:Y:S01]  /*0480*/  I2F.F16 R25, R25 ;  /* 0x0000001900197306 */ /* 0x000fe20000200c00 */
[----:B------:R-:W-:Y:S02]  /*0490*/  SHF.R.U32.HI R3, RZ, 0xc, R6 ;  /* 0x0000000cff037819 */ /* 0x000fe40000011606 */
[----:B------:R-:W-:Y:S01]  /*04a0*/  LOP3.LUT R20, R20, 0xf, RZ, 0xc0, !PT ;  /* 0x0000000f14147812 */ /* 0x000fe200078ec0ff */
[----:B------:R-:W-:Y:S01]  /*04b0*/  IMAD.IADD R10, R10, 0x1, -R9 ;  /* 0x000000010a0a7824 */ /* 0x000fe200078e0a09 */
[----:B------:R-:W-:-:S02]  /*04c0*/  LOP3.LUT R8, R6, 0xf, RZ, 0xc0, !PT ;  /* 0x0000000f06087812 */ /* 0x000fc400078ec0ff */
[----:B------:R-:W-:Y:S01]  /*04d0*/  IADD3 R19, PT, PT, -R9, R20, RZ ;  /* 0x0000001409137210 */ /* 0x000fe20007ffe1ff */
[----:B------:R0:W1:Y:S01]  /*04e0*/  I2F.F16 R22, R2 ;  /* 0x0000000200167306 */ /* 0x0000620000200c00 */
[----:B------:R-:W-:Y:S01]  /*04f0*/  SHF.R.U32.HI R12, RZ, 0xc, R7 ;  /* 0x0000000cff0c7819 */ /* 0x000fe20000011607 */
[----:B------:R-:W-:Y:S01]  /*0500*/  IMAD.IADD R27, R8, 0x1, -R21 ;  /* 0x00000001081b7824 */ /* 0x000fe200078e0a15 */
[----:B------:R-:W-:Y:S02]  /*0510*/  LOP3.LUT R8, R7, 0xf, RZ, 0xc0, !PT ;  /* 0x0000000f07087812 */ /* 0x000fe400078ec0ff */
[----:B------:R-:W-:Y:S02]  /*0520*/  LOP3.LUT R12, R12, 0xf, RZ, 0xc0, !PT ;  /* 0x0000000f0c0c7812 */ /* 0x000fe400078ec0ff */
[----:B------:R-:W-:Y:S01]  /*0530*/  IADD3 R8, PT, PT, -R9, R8, RZ ;  /* 0x0000000809087210 */ /* 0x000fe20007ffe1ff */
[----:B------:R-:W-:Y:S01]  /*0540*/  I2F.F16 R27, R27 ;  /* 0x0000001b001b7306 */ /* 0x000fe20000200c00 */
[----:B0-----:R-:W-:Y:S01]  /*0550*/  LOP3.LUT R2, R3, 0xf, RZ, 0xc0, !PT ;  /* 0x0000000f03027812 */ /* 0x001fe200078ec0ff */
[----:B------:R-:W-:Y:S01]  /*0560*/  IMAD.IADD R12, R12, 0x1, -R9 ;  /* 0x000000010c0c7824 */ /* 0x000fe200078e0a09 */
[----:B------:R-:W-:-:S02]  /*0570*/  SHF.R.U32.HI R3, RZ, 0x10, R6 ;  /* 0x00000010ff037819 */ /* 0x000fc40000011606 */
[----:B------:R-:W-:Y:S01]  /*0580*/  SHF.R.U32.HI R4, RZ, 0x18, R7 ;  /* 0x00000018ff047819 */ /* 0x000fe20000011607 */
[--C-:B------:R-:W-:Y:S01]  /*0590*/  IMAD.IADD R2, R2, 0x1, -R21.reuse ;  /* 0x0000000102027824 */ /* 0x100fe200078e0a15 */
[----:B------:R-:W-:Y:S01]  /*05a0*/  LOP3.LUT R14, R3, 0xf, RZ, 0xc0, !PT ;  /* 0x0000000f030e7812 */ /* 0x000fe200078ec0ff */
[----:B------:R-:W0:Y:S01]  /*05b0*/  I2F.F16 R8, R8 ;  /* 0x0000000800087306 */ /* 0x000e220000200c00 */
[--C-:B------:R-:W-:Y:S02]  /*05c0*/  SHF.R.U32.HI R3, RZ, 0x14, R6.reuse ;  /* 0x00000014ff037819 */ /* 0x100fe40000011606 */
[----:B------:R-:W-:Y:S01]  /*05d0*/  LOP3.LUT R4, R4, 0xf, RZ, 0xc0, !PT ;  /* 0x0000000f04047812 */ /* 0x000fe200078ec0ff */
[----:B------:R-:W-:Y:S01]  /*05e0*/  IMAD.IADD R14, R14, 0x1, -R21 ;  /* 0x000000010e0e7824 */ /* 0x000fe200078e0a15 */
[----:B------:R-:W-:Y:S02]  /*05f0*/  LOP3.LUT R20, R3, 0xf, RZ, 0xc0, !PT ;  /* 0x0000000f03147812 */ /* 0x000fe400078ec0ff */
[----:B------:R-:W-:Y:S01]  /*0600*/  SHF.R.U32.HI R23, RZ, 0x14, R7 ;  /* 0x00000014ff177819 */ /* 0x000fe20000011607 */
[----:B------:R2:W-:Y:S01]  /*0610*/  I2F.F16 R16, R2 ;  /* 0x0000000200107306 */ /* 0x0005e20000200c00 */
[----:B-1----:R-:W-:Y:S01]  /*0620*/  PRMT R25, R22, 0x5410, R25 ;  /* 0x0000541016197816 */ /* 0x002fe20000000019 */
[----:B------:R-:W-:Y:S01]  /*0630*/  IMAD.IADD R15, R20, 0x1, -R21 ;  /* 0x00000001140f7824 */ /* 0x000fe200078e0a15 */
[----:B------:R-:W-:-:S03]  /*0640*/  SHF.R.U32.HI R20, RZ, 0x18, R6 ;  /* 0x00000018ff147819 */ /* 0x000fc60000011606 */
[----:B----4-:R-:W-:Y:S01]  /*0650*/  HMUL2 R25, R25, R0 ;  /* 0x0000000019197232 */ /* 0x010fe20000000000 */
[----:B------:R-:W-:Y:S01]  /*0660*/  LOP3.LUT R20, R20, 0xf, RZ, 0xc0, !PT ;  /* 0x0000000f14147812 */ /* 0x000fe200078ec0ff */
[----:B------:R1:W-:Y:S01]  /*0670*/  I2F.F16 R18, R14 ;  /* 0x0000000e00127306 */ /* 0x0003e20000200c00 */
[----:B--2---:R-:W2:Y:S01]  /*0680*/  LDC.64 R2, c[0x0][0x388] ;  /* 0x0000e200ff027b82 */ /* 0x004ea20000000a00 */
[----:B0-----:R-:W-:-:S06]  /*0690*/  PRMT R27, R27, 0x5410, R8 ;  /* 0x000054101b1b7816 */ /* 0x001fcc0000000008 */
[----:B------:R0:W3:Y:S01]  /*06a0*/  I2F.F16 R17, R12 ;  /* 0x0000000c00117306 */ /* 0x0000e20000200c00 */
[----:B-1----:R-:W-:Y:S01]  /*06b0*/  IMAD.IADD R14, R20, 0x1, -R21 ;  /* 0x00000001140e7824 */ /* 0x002fe200078e0a15 */
[----:B------:R-:W-:Y:S01]  /*06c0*/  LEA.HI R20, R6, -R21, RZ, 0x4 ;  /* 0x8000001506147211 */ /* 0x000fe200078f20ff */
[----:B------:R-:W-:-:S05]  /*06d0*/  IMAD.IADD R21, R4, 0x1, -R9 ;  /* 0x0000000104157824 */ /* 0x000fca00078e0a09 */
[----:B------:R-:W-:Y:S01]  /*06e0*/  I2F.F16 R11, R11 ;  /* 0x0000000b000b7306 */ /* 0x000fe20000200c00 */
[----:B0-----:R-:W-:Y:S01]  /*06f0*/  LOP3.LUT R12, R23, 0xf, RZ, 0xc0, !PT ;  /* 0x0000000f170c7812 */ /* 0x001fe200078ec0ff */
[----:B------:R-:W-:-:S04]  /*0700*/  IMAD.MOV R23, RZ, RZ, -R9 ;  /* 0x000000ffff177224 */ /* 0x000fc800078e0a09 */
[----:B------:R-:W-:Y:S01]  /*0710*/  IMAD.IADD R12, R12, 0x1, -R9 ;  /* 0x000000010c0c7824 */ /* 0x000fe200078e0a09 */
[----:B------:R-:W-:Y:S01]  /*0720*/  LEA.HI R23, R7, R23, RZ, 0x4 ;  /* 0x0000001707177211 */ /* 0x000fe200078f20ff */
[----:B------:R-:W0:Y:S01]  /*0730*/  I2F.F16 R10, R10 ;  /* 0x0000000a000a7306 */ /* 0x000e220000200c00 */
[----:B--2---:R-:W-:Y:S01]  /*0740*/  IMAD.WIDE R2, R5, 0x4, R2 ;  /* 0x0000000405027825 */ /* 0x004fe200078e0202 */
[----:B---3--:R-:W-:-:S03]  /*0750*/  PRMT R22, R16, 0x5410, R17 ;  /* 0x0000541010167816 */ /* 0x008fc60000000011 */
[----:B------:R-:W-:-:S03]  /*0760*/  IMAD.WIDE R4, R13, 0x4, R2 ;  /* 0x000000040d047825 */ /* 0x000fc600078e0202 */
[----:B------:R-:W1:Y:S01]  /*0770*/  I2F.F16 R19, R19 ;  /* 0x0000001300137306 */ /* 0x000e620000200c00 */
[----:B------:R-:W-:Y:S02]  /*0780*/  HMUL2 R22, R22, R0 ;  /* 0x0000000016167232 */ /* 0x000fe40000000000 */
[----:B------:R-:W-:Y:S01]  /*0790*/  IMAD.WIDE R6, R13, 0x4, R4 ;  /* 0x000000040d067825 */ /* 0x000fe200078e0204 */
[----:B0-----:R-:W-:-:S04]  /*07a0*/  PRMT R29, R11, 0x5410, R10 ;  /* 0x000054100b1d7816 */ /* 0x001fc8000000000a */
[----:B------:R-:W-:Y:S01]  /*07b0*/  I2F.F16 R14, R14 ;  /* 0x0000000e000e7306 */ /* 0x000fe20000200c00 */
[----:B------:R-:W-:-:S04]  /*07c0*/  IMAD.WIDE R8, R13, 0x4, R6 ;  /* 0x000000040d087825 */ /* 0x000fc800078e0206 */
[----:B------:R-:W-:Y:S01]  /*07d0*/  HFMA2 R29, R29, R0, -RZ ;  /* 0x000000001d1d7231 */ /* 0x000fe200001000ff */
[----:B-1----:R-:W-:Y:S02]  /*07e0*/  PRMT R19, R18, 0x5410, R19 ;  /* 0x0000541012137816 */ /* 0x002fe40000000013 */
[----:B------:R-:W0:Y:S01]  /*07f0*/  I2F.F16 R21, R21 ;  /* 0x0000001500157306 */ /* 0x000e220000200c00 */
[----:B------:R-:W-:-:S04]  /*0800*/  IMAD.WIDE R10, R13, 0x4, R8 ;  /* 0x000000040d0a7825 */ /* 0x000fc800078e0208 */
[-C--:B------:R-:W-:Y:S02]  /*0810*/  HFMA2 R18, R27, R0.reuse, -RZ ;  /* 0x000000001b127231 */ /* 0x080fe400001000ff */
[----:B------:R-:W-:Y:S02]  /*0820*/  HFMA2 R19, R19, R0, -RZ ;  /* 0x0000000013137231 */ /* 0x000fe400001000ff */
[----:B------:R-:W-:Y:S01]  /*0830*/  IMAD.WIDE R16, R13, 0x4, R10 ;  /* 0x000000040d107825 */ /* 0x000fe200078e020a */
[----:B------:R-:W-:Y:S01]  /*0840*/  I2F.F16 R15, R15 ;  /* 0x0000000f000f7306 */ /* 0x000fe20000200c00 */
[----:B------:R1:W-:Y:S04]  /*0850*/  STG.E desc[UR4][R2.64], R18 ;  /* 0x0000001202007986 */ /* 0x0003e8000c101904 */
[----:B------:R-:W-:Y:S01]  /*0860*/  STG.E desc[UR4][R4.64], R25 ;  /* 0x0000001904007986 */ /* 0x000fe2000c101904 */
[----:B0-----:R-:W-:-:S02]  /*0870*/  PRMT R21, R14, 0x5410, R21 ;  /* 0x000054100e157816 */ /* 0x001fc40000000015 */
[----:B------:R-:W0:Y:S01]  /*0880*/  I2F.F16 R12, R12 ;  /* 0x0000000c000c7306 */ /* 0x000e220000200c00 */
[----:B------:R-:W-:Y:S02]  /*0890*/  STG.E desc[UR4][R6.64], R29 ;  /* 0x0000001d06007986 */ /* 0x000fe4000c101904 */
[----:B------:R-:W-:Y:S02]  /*08a0*/  HFMA2 R21, R21, R0, -RZ ;  /* 0x0000000015157231 */ /* 0x000fe400001000ff */
[----:B------:R-:W-:Y:S03]  /*08b0*/  STG.E desc[UR4][R8.64], R22 ;  /* 0x0000001608007986 */ /* 0x000fe6000c101904 */
[----:B------:R-:W-:Y:S01]  /*08c0*/  I2F.F16 R20, R20 ;  /* 0x0000001400147306 */ /* 0x000fe20000200c00 */
[----:B------:R-:W-:Y:S01]  /*08d0*/  STG.E desc[UR4][R10.64], R19 ;  /* 0x000000130a007986 */ /* 0x000fe2000c101904 */
[----:B0-----:R-:W-:-:S06]  /*08e0*/  PRMT R27, R15, 0x5410, R12 ;  /* 0x000054100f1b7816 */ /* 0x001fcc000000000c */
[----:B------:R-:W0:Y:S01]  /*08f0*/  I2F.F16 R23, R23 ;  /* 0x0000001700177306 */ /* 0x000e220000200c00 */
[----:B------:R-:W-:-:S04]  /*0900*/  IMAD.WIDE R14, R13, 0x4, R16 ;  /* 0x000000040d0e7825 */ /* 0x000fc800078e0210 */
[----:B------:R-:W-:Y:S02]  /*0910*/  HMUL2 R27, R27, R0 ;  /* 0x000000001b1b7232 */ /* 0x000fe40000000000 */
[----:B-1----:R-:W-:-:S03]  /*0920*/  IMAD.WIDE R2, R13, 0x4, R14 ;  /* 0x000000040d027825 */ /* 0x002fc600078e020e */
[----:B------:R-:W-:Y:S04]  /*0930*/  STG.E desc[UR4][R16.64], R27 ;  /* 0x0000001b10007986 */ /* 0x000fe8000c101904 */
[----:B------:R-:W-:Y:S01]  /*0940*/  STG.E desc[UR4][R14.64], R21 ;  /* 0x000000150e007986 */ /* 0x000fe2000c101904 */
[----:B0-----:R-:W-:-:S05]  /*0950*/  PRMT R23, R20, 0x5410, R23 ;  /* 0x0000541014177816 */ /* 0x001fca0000000017 */
[----:B------:R-:W-:-:S05]  /*0960*/  HMUL2 R23, R23, R0 ;  /* 0x0000000017177232 */ /* 0x000fca0000000000 */
[----:B------:R-:W-:Y:S01]  /*0970*/  STG.E desc[UR4][R2.64], R23 ;  /* 0x0000001702007986 */ /* 0x000fe2000c101904 */
[----:B------:R-:W-:Y:S05]  /*0980*/  EXIT ;  /* 0x000000000000794d */ /* 0x000fea0003800000 */
.L_x_0:
[----:B------:R-:W-:-:S00]  /*0990*/  BRA `(.L_x_0) ;  /* 0xfffffffc00fc7947 */ /* 0x000fc0000383ffff */
[----:B------:R-:W-:-:S00]  /*09a0*/  NOP ;  /* 0x0000000000007918 */ /* 0x000fc00000000000 */
        /* <DEDUP_REMOVED lines=13> */
.L_x_1:


//--------------------- .nv.shared.reserved.0     --------------------------
	.section	.nv.shared.reserved.0,"aw",@nobits
	.weak		__nv_reservedSMEM_offset_0_alias
	.size		__nv_reservedSMEM_offset_0_alias, 0, 64
	.other		__nv_reservedSMEM_offset_0_alias,@"STO_CUDA_RESERVED_SHARED STV_DEFAULT"
__nv_reservedSMEM_offset_0_alias:
	.zero		0
	.zero		64


//--------------------- .nv.constant0._Z18q4v2_recons_kernelPKjP6__halfPKS1_S0_iii --------------------------
	.section	.nv.constant0._Z18q4v2_recons_kernelPKjP6__halfPKS1_S0_iii,"a",@progbits
	.sectionflags	@""
	.align	4
.nv.constant0._Z18q4v2_recons_kernelPKjP6__halfPKS1_S0_iii:
	.zero		940


//--------------------- SYMBOLS --------------------------

	.type		.nv.reservedSmem.offset0,@object
	.size		.nv.reservedSmem.offset0,0x4
